	.headerflags	@"EF_CUDA_TEXMODE_UNIFIED EF_CUDA_64BIT_ADDRESS EF_CUDA_ACCELERATORS EF_CUDA_SM90 EF_CUDA_VIRTUAL_SM(EF_CUDA_SM90)"
	.elftype	@"ET_EXEC"


//--------------------- .nv.info                  --------------------------
	.section	.nv.info,"",@"SHT_CUDA_INFO"
	.align	4


	//----- nvinfo : EIATTR_REGCOUNT
	.align		4
        /*0000*/ 	.byte	0x04, 0x2f
        /*0002*/ 	.short	(.L_1 - .L_0)
	.align		4
.L_0:
        /*0004*/ 	.word	index@(triton_poi_fused_mean_pow_0)
        /*0008*/ 	.word	0x00000026


	//----- nvinfo : EIATTR_MIN_STACK_SIZE
	.align		4
.L_1:
        /*000c*/ 	.byte	0x04, 0x12
        /*000e*/ 	.short	(.L_3 - .L_2)
	.align		4
.L_2:
        /*0010*/ 	.word	index@(triton_poi_fused_mean_pow_0)
        /*0014*/ 	.word	0x00000000


	//----- nvinfo : EIATTR_FRAME_SIZE
	.align		4
.L_3:
        /*0018*/ 	.byte	0x04, 0x11
        /*001a*/ 	.short	(.L_5 - .L_4)
	.align		4
.L_4:
        /*001c*/ 	.word	index@(triton_poi_fused_mean_pow_0)
        /*0020*/ 	.word	0x00000000


	//----- nvinfo : EIATTR_MIN_STACK_SIZE
	.align		4
.L_5:
        /*0024*/ 	.byte	0x04, 0x12
        /*0026*/ 	.short	(.L_7 - .L_6)
	.align		4
.L_6:
        /*0028*/ 	.word	index@(triton_poi_fused_mean_pow_0)
        /*002c*/ 	.word	0x00000000
.L_7:


//--------------------- .nv.info.triton_poi_fused_mean_pow_0 --------------------------
	.section	.nv.info.triton_poi_fused_mean_pow_0,"",@"SHT_CUDA_INFO"
	.sectionflags	@""
	.align	4


	//----- nvinfo : EIATTR_CUDA_API_VERSION
	.align		4
        /*0000*/ 	.byte	0x04, 0x37
        /*0002*/ 	.short	(.L_9 - .L_8)
.L_8:
        /*0004*/ 	.word	0x0000007c


	//----- nvinfo : EIATTR_KPARAM_INFO
	.align		4
.L_9:
        /*0008*/ 	.byte	0x04, 0x17
        /*000a*/ 	.short	(.L_11 - .L_10)
.L_10:
        /*000c*/ 	.word	0x00000000
        /*0010*/ 	.short	0x0003
        /*0012*/ 	.short	0x0018
        /*0014*/ 	.byte	0x00, 0xf0, 0x11, 0x00


	//----- nvinfo : EIATTR_KPARAM_INFO
	.align		4
.L_11:
        /*0018*/ 	.byte	0x04, 0x17
        /*001a*/ 	.short	(.L_13 - .L_12)
.L_12:
        /*001c*/ 	.word	0x00000000
        /*0020*/ 	.short	0x0002
        /*0022*/ 	.short	0x0010
        /*0024*/ 	.byte	0x00, 0xf4, 0x21, 0x00


	//----- nvinfo : EIATTR_KPARAM_INFO
	.align		4
.L_13:
        /*0028*/ 	.byte	0x04, 0x17
        /*002a*/ 	.short	(.L_15 - .L_14)
.L_14:
        /*002c*/ 	.word	0x00000000
        /*0030*/ 	.short	0x0001
        /*0032*/ 	.short	0x0008
        /*0034*/ 	.byte	0x00, 0xf4, 0x21, 0x00


	//----- nvinfo : EIATTR_KPARAM_INFO
	.align		4
.L_15:
        /*0038*/ 	.byte	0x04, 0x17
        /*003a*/ 	.short	(.L_17 - .L_16)
.L_16:
        /*003c*/ 	.word	0x00000000
        /*0040*/ 	.short	0x0000
        /*0042*/ 	.short	0x0000
        /*0044*/ 	.byte	0x00, 0xf4, 0x21, 0x00


	//----- nvinfo : EIATTR_SPARSE_MMA_MASK
	.align		4
.L_17:
        /*0048*/ 	.byte	0x03, 0x50
        /*004a*/ 	.short	0x0000


	//----- nvinfo : EIATTR_MAXREG_COUNT
	.align		4
        /*004c*/ 	.byte	0x03, 0x1b
        /*004e*/ 	.short	0x00ff


	//----- nvinfo : EIATTR_EXIT_INSTR_OFFSETS
	.align		4
        /*0050*/ 	.byte	0x04, 0x1c
        /*0052*/ 	.short	(.L_19 - .L_18)


	//   ....[0]....
.L_18:
        /*0054*/ 	.word	0x00000670


	//   ....[1]....
        /*0058*/ 	.word	0x000006a0


	//----- nvinfo : EIATTR_REQNTID
	.align		4
.L_19:
        /*005c*/ 	.byte	0x04, 0x10
        /*005e*/ 	.short	(.L_21 - .L_20)
.L_20:
        /*0060*/ 	.word	0x00000020
        /*0064*/ 	.word	0x00000001
        /*0068*/ 	.word	0x00000001


	//----- nvinfo : EIATTR_CBANK_PARAM_SIZE
	.align		4
.L_21:
        /*006c*/ 	.byte	0x03, 0x19
        /*006e*/ 	.short	0x001c


	//----- nvinfo : EIATTR_PARAM_CBANK
	.align		4
        /*0070*/ 	.byte	0x04, 0x0a
        /*0072*/ 	.short	(.L_23 - .L_22)
	.align		4
.L_22:
        /*0074*/ 	.word	index@(.nv.constant0.triton_poi_fused_mean_pow_0)
        /*0078*/ 	.short	0x0210
        /*007a*/ 	.short	0x001c


	//----- nvinfo : EIATTR_SW_WAR
	.align		4
.L_23:
        /*007c*/ 	.byte	0x04, 0x36
        /*007e*/ 	.short	(.L_25 - .L_24)
.L_24:
        /*0080*/ 	.word	0x00000008
.L_25:


//--------------------- .nv.callgraph             --------------------------
	.section	.nv.callgraph,"",@"SHT_CUDA_CALLGRAPH"
	.align	4
	.sectionentsize	8
	.align		4
        /*0000*/ 	.word	0x00000000
	.align		4
        /*0004*/ 	.word	0xffffffff
	.align		4
        /*0008*/ 	.word	0x00000000
	.align		4
        /*000c*/ 	.word	0xfffffffe
	.align		4
        /*0010*/ 	.word	0x00000000
	.align		4
        /*0014*/ 	.word	0xfffffffd
	.align		4
        /*0018*/ 	.word	0x00000000
	.align		4
        /*001c*/ 	.word	0xfffffffc


//--------------------- .text.triton_poi_fused_mean_pow_0 --------------------------
	.section	.text.triton_poi_fused_mean_pow_0,"ax",@progbits
	.align	128
        .global         triton_poi_fused_mean_pow_0
        .type           triton_poi_fused_mean_pow_0,@function
        .size           triton_poi_fused_mean_pow_0,(.L_x_1 - triton_poi_fused_mean_pow_0)
        .other          triton_poi_fused_mean_pow_0,@"STO_CUDA_ENTRY STV_DEFAULT"
triton_poi_fused_mean_pow_0:
.text.triton_poi_fused_mean_pow_0:
[----:B------:R-:W0:Y:S01]  /*0000*/  LDC R1, c[0x0][0x28] ;  /* 0x00000a00ff017b82 */ /* 0x000e220000000800 */
[----:B------:R-:W1:Y:S07]  /*0010*/  S2R R32, SR_TID.X ;  /* 0x0000000000207919 */ /* 0x000e6e0000002100 */
[----:B------:R-:W2:Y:S01]  /*0020*/  LDC.64 R2, c[0x0][0x210] ;  /* 0x00008400ff027b82 */ /* 0x000ea20000000a00 */
[----:B------:R-:W-:Y:S02]  /*0030*/  CS2R R8, SRZ ;  /* 0x0000000000087805 */ /* 0x000fe4000001ff00 */
[----:B------:R-:W-:Y:S01]  /*0040*/  CS2R R30, SRZ ;  /* 0x00000000001e7805 */ /* 0x000fe2000001ff00 */
[----:B------:R-:W3:Y:S01]  /*0050*/  S2R R5, SR_CTAID.X ;  /* 0x0000000000057919 */ /* 0x000ee20000002500 */
[----:B------:R-:W-:Y:S01]  /*0060*/  ULDC.64 UR4, c[0x0][0x208] ;  /* 0x0000820000047ab9 */ /* 0x000fe20000000a00 */
[----:B------:R-:W-:Y:S01]  /*0070*/  HFMA2.MMA R26, -RZ, RZ, 0, 0 ;  /* 0x00000000ff1a7435 */ /* 0x000fe200000001ff */
[----:B-1----:R-:W-:-:S04]  /*0080*/  LOP3.LUT R0, R32, 0x3, RZ, 0xc0, !PT ;  /* 0x0000000320007812 */ /* 0x002fc800078ec0ff */
[----:B---3--:R-:W-:Y:S02]  /*0090*/  LEA R0, R5, R0, 0x2 ;  /* 0x0000000005007211 */ /* 0x008fe400078e10ff */
[----:B------:R-:W-:Y:S02]  /*00a0*/  CS2R R4, SRZ ;  /* 0x0000000000047805 */ /* 0x000fe4000001ff00 */
[C---:B------:R-:W-:Y:S02]  /*00b0*/  SHF.L.U32 R27, R0.reuse, 0x2, RZ ;  /* 0x00000002001b7819 */ /* 0x040fe400000006ff */
[----:B------:R-:W-:Y:S02]  /*00c0*/  ISETP.GE.AND P0, PT, R0, 0x4, PT ;  /* 0x000000040000780c */ /* 0x000fe40003f06270 */
[----:B------:R-:W-:Y:S02]  /*00d0*/  IADD3 R13, R27, 0x10, RZ ;  /* 0x000000101b0d7810 */ /* 0x000fe40007ffe0ff */
[----:B------:R-:W-:-:S02]  /*00e0*/  IADD3 R15, R27, 0x11, RZ ;  /* 0x000000111b0f7810 */ /* 0x000fc40007ffe0ff */
[----:B------:R-:W-:Y:S01]  /*00f0*/  IADD3 R17, R27, 0x12, RZ ;  /* 0x000000121b117810 */ /* 0x000fe20007ffe0ff */
[----:B--2---:R-:W-:Y:S01]  /*0100*/  IMAD.WIDE R12, R13, 0x4, R2 ;  /* 0x000000040d0c7825 */ /* 0x004fe200078e0202 */
[----:B------:R-:W-:-:S03]  /*0110*/  IADD3 R19, R27, 0x13, RZ ;  /* 0x000000131b137810 */ /* 0x000fc60007ffe0ff */
[--C-:B------:R-:W-:Y:S02]  /*0120*/  IMAD.WIDE R14, R15, 0x4, R2.reuse ;  /* 0x000000040f0e7825 */ /* 0x100fe400078e0202 */
[----:B------:R1:W2:Y:S02]  /*0130*/  @!P0 LDG.E.EL R8, desc[UR4][R12.64] ;  /* 0x000000040c088981 */ /* 0x0002a4000c2e1900 */
[--C-:B------:R-:W-:Y:S02]  /*0140*/  IMAD.WIDE R16, R17, 0x4, R2.reuse ;  /* 0x0000000411107825 */ /* 0x100fe400078e0202 */
[----:B------:R3:W2:Y:S02]  /*0150*/  @!P0 LDG.E.EL R31, desc[UR4][R14.64] ;  /* 0x000000040e1f8981 */ /* 0x0006a4000c2e1900 */
[--C-:B------:R-:W-:Y:S02]  /*0160*/  IMAD.WIDE R18, R19, 0x4, R2.reuse ;  /* 0x0000000413127825 */ /* 0x100fe400078e0202 */
[----:B------:R4:W5:Y:S01]  /*0170*/  @!P0 LDG.E.EL R5, desc[UR4][R16.64] ;  /* 0x0000000410058981 */ /* 0x000962000c2e1900 */
[----:B------:R-:W-:Y:S01]  /*0180*/  CS2R R28, SRZ ;  /* 0x00000000001c7805 */ /* 0x000fe2000001ff00 */
[----:B-1----:R-:W-:Y:S01]  /*0190*/  IMAD.WIDE R12, R27, 0x4, R2 ;  /* 0x000000041b0c7825 */ /* 0x002fe200078e0202 */
[----:B------:R-:W-:Y:S01]  /*01a0*/  CS2R R10, SRZ ;  /* 0x00000000000a7805 */ /* 0x000fe2000001ff00 */
[----:B------:R1:W5:Y:S01]  /*01b0*/  @!P0 LDG.E.EL R4, desc[UR4][R18.64] ;  /* 0x0000000412048981 */ /* 0x000362000c2e1900 */
[----:B---3--:R-:W-:-:S02]  /*01c0*/  IADD3 R15, R27, 0x20, RZ ;  /* 0x000000201b0f7810 */ /* 0x008fc40007ffe0ff */
[----:B------:R-:W-:Y:S01]  /*01d0*/  IADD3 R23, R27, 0x30, RZ ;  /* 0x000000301b177810 */ /* 0x000fe20007ffe0ff */
[----:B------:R-:W3:Y:S01]  /*01e0*/  @!P0 LDG.E.EL R29, desc[UR4][R12.64+0x4] ;  /* 0x000004040c1d8981 */ /* 0x000ee2000c2e1900 */
[----:B----4-:R-:W-:Y:S01]  /*01f0*/  IADD3 R17, R27, 0x21, RZ ;  /* 0x000000211b117810 */ /* 0x010fe20007ffe0ff */
[--C-:B------:R-:W-:Y:S01]  /*0200*/  IMAD.WIDE R14, R15, 0x4, R2.reuse ;  /* 0x000000040f0e7825 */ /* 0x100fe200078e0202 */
[----:B------:R-:W-:Y:S02]  /*0210*/  IADD3 R25, R27, 0x31, RZ ;  /* 0x000000311b197810 */ /* 0x000fe40007ffe0ff */
[----:B------:R-:W-:Y:S02]  /*0220*/  CS2R R6, SRZ ;  /* 0x0000000000067805 */ /* 0x000fe4000001ff00 */
[----:B-1----:R-:W-:Y:S01]  /*0230*/  IADD3 R19, R27, 0x22, RZ ;  /* 0x000000221b137810 */ /* 0x002fe20007ffe0ff */
[----:B------:R-:W-:Y:S01]  /*0240*/  IMAD.WIDE R16, R17, 0x4, R2 ;  /* 0x0000000411107825 */ /* 0x000fe200078e0202 */
[----:B------:R-:W4:Y:S01]  /*0250*/  @!P0 LDG.E.EL R26, desc[UR4][R12.64] ;  /* 0x000000040c1a8981 */ /* 0x000f22000c2e1900 */
[----:B------:R-:W-:-:S02]  /*0260*/  IADD3 R21, R27, 0x23, RZ ;  /* 0x000000231b157810 */ /* 0x000fc40007ffe0ff */
[--C-:B------:R-:W-:Y:S01]  /*0270*/  IMAD.WIDE R18, R19, 0x4, R2.reuse ;  /* 0x0000000413127825 */ /* 0x100fe200078e0202 */
[----:B------:R1:W4:Y:S01]  /*0280*/  @!P0 LDG.E.EL R9, desc[UR4][R14.64] ;  /* 0x000000040e098981 */ /* 0x000322000c2e1900 */
[----:B------:R-:W-:Y:S02]  /*0290*/  MOV R33, RZ ;  /* 0x000000ff00217202 */ /* 0x000fe40000000f00 */
[----:B------:R-:W-:Y:S01]  /*02a0*/  IADD3 R35, R27, 0x32, RZ ;  /* 0x000000321b237810 */ /* 0x000fe20007ffe0ff */
[----:B------:R-:W4:Y:S01]  /*02b0*/  @!P0 LDG.E.EL R10, desc[UR4][R16.64] ;  /* 0x00000004100a8981 */ /* 0x000f22000c2e1900 */
[--C-:B------:R-:W-:Y:S01]  /*02c0*/  IMAD.WIDE R22, R23, 0x4, R2.reuse ;  /* 0x0000000417167825 */ /* 0x100fe200078e0202 */
[----:B------:R-:W-:Y:S02]  /*02d0*/  IADD3 R27, R27, 0x33, RZ ;  /* 0x000000331b1b7810 */ /* 0x000fe40007ffe0ff */
[----:B------:R-:W4:Y:S01]  /*02e0*/  @!P0 LDG.E.EL R28, desc[UR4][R12.64+0x8] ;  /* 0x000008040c1c8981 */ /* 0x000f22000c2e1900 */
[----:B------:R-:W-:-:S03]  /*02f0*/  IMAD.WIDE R24, R25, 0x4, R2 ;  /* 0x0000000419187825 */ /* 0x000fc600078e0202 */
[----:B------:R1:W4:Y:S01]  /*0300*/  @!P0 LDG.E.EL R30, desc[UR4][R12.64+0xc] ;  /* 0x00000c040c1e8981 */ /* 0x000322000c2e1900 */
[----:B------:R-:W-:-:S03]  /*0310*/  IMAD.WIDE R20, R21, 0x4, R2 ;  /* 0x0000000415147825 */ /* 0x000fc600078e0202 */
[----:B------:R-:W4:Y:S01]  /*0320*/  @!P0 LDG.E.EL R7, desc[UR4][R18.64] ;  /* 0x0000000412078981 */ /* 0x000f22000c2e1900 */
[----:B-1----:R-:W-:-:S03]  /*0330*/  IMAD.WIDE R14, R35, 0x4, R2 ;  /* 0x00000004230e7825 */ /* 0x002fc600078e0202 */
[----:B------:R-:W4:Y:S01]  /*0340*/  @!P0 LDG.E.EL R6, desc[UR4][R22.64] ;  /* 0x0000000416068981 */ /* 0x000f22000c2e1900 */
[----:B------:R-:W-:-:S03]  /*0350*/  CS2R R12, SRZ ;  /* 0x00000000000c7805 */ /* 0x000fc6000001ff00 */
[----:B------:R-:W4:Y:S01]  /*0360*/  @!P0 LDG.E.EL R33, desc[UR4][R24.64] ;  /* 0x0000000418218981 */ /* 0x000f22000c2e1900 */
[----:B------:R-:W-:-:S03]  /*0370*/  IMAD.WIDE R2, R27, 0x4, R2 ;  /* 0x000000041b027825 */ /* 0x000fc600078e0202 */
[----:B------:R-:W4:Y:S04]  /*0380*/  @!P0 LDG.E.EL R11, desc[UR4][R20.64] ;  /* 0x00000004140b8981 */ /* 0x000f28000c2e1900 */
[----:B------:R-:W4:Y:S04]  /*0390*/  @!P0 LDG.E.EL R12, desc[UR4][R14.64] ;  /* 0x000000040e0c8981 */ /* 0x000f28000c2e1900 */
[----:B------:R1:W4:Y:S02]  /*03a0*/  @!P0 LDG.E.EL R13, desc[UR4][R2.64] ;  /* 0x00000004020d8981 */ /* 0x000324000c2e1900 */
[----:B01----:R-:W0:Y:S01]  /*03b0*/  LDC.64 R2, c[0x0][0x218] ;  /* 0x00008600ff027b82 */ /* 0x003e220000000a00 */
[----:B------:R-:W-:-:S04]  /*03c0*/  LOP3.LUT P0, RZ, R32, 0x1c, RZ, 0xc0, !PT ;  /* 0x0000001c20ff7812 */ /* 0x000fc8000780c0ff */
[C---:B------:R-:W-:Y:S01]  /*03d0*/  ISETP.LT.AND P0, PT, R0.reuse, 0x4, !P0 ;  /* 0x000000040000780c */ /* 0x040fe20004701270 */
[----:B0-----:R-:W-:-:S04]  /*03e0*/  IMAD.WIDE R2, R0, 0x4, R2 ;  /* 0x0000000400027825 */ /* 0x001fc800078e0202 */
[C---:B--2---:R-:W-:Y:S01]  /*03f0*/  FADD R16, R31.reuse, R8 ;  /* 0x000000081f107221 */ /* 0x044fe20000000000 */
[----:B------:R-:W-:-:S04]  /*0400*/  FMUL R31, R31, R31 ;  /* 0x0000001f1f1f7220 */ /* 0x000fc80000400000 */
[----:B------:R-:W-:Y:S01]  /*0410*/  FFMA R8, R8, R8, R31 ;  /* 0x0000000808087223 */ /* 0x000fe2000000001f */
[----:B-----5:R-:W-:-:S03]  /*0420*/  FADD R17, R16, R5 ;  /* 0x0000000510117221 */ /* 0x020fc60000000000 */
[----:B------:R-:W-:Y:S01]  /*0430*/  FFMA R5, R5, R5, R8 ;  /* 0x0000000505057223 */ /* 0x000fe20000000008 */
[----:B---3--:R-:W-:-:S03]  /*0440*/  FMUL R19, R29, R29 ;  /* 0x0000001d1d137220 */ /* 0x008fc60000400000 */
[----:B------:R-:W-:Y:S01]  /*0450*/  FFMA R5, R4, R4, R5 ;  /* 0x0000000404057223 */ /* 0x000fe20000000005 */
[----:B------:R-:W-:Y:S01]  /*0460*/  FADD R17, R17, R4 ;  /* 0x0000000411117221 */ /* 0x000fe20000000000 */
[----:B----4-:R-:W-:Y:S02]  /*0470*/  FADD R29, R29, R26 ;  /* 0x0000001a1d1d7221 */ /* 0x010fe40000000000 */
[----:B------:R-:W-:Y:S01]  /*0480*/  FMUL R16, R5, 0.25 ;  /* 0x3e80000005107820 */ /* 0x000fe20000400000 */
[----:B------:R-:W-:Y:S01]  /*0490*/  FMUL R8, R17, 0.25 ;  /* 0x3e80000011087820 */ /* 0x000fe20000400000 */
[----:B------:R-:W0:Y:S01]  /*04a0*/  LDC.64 R4, c[0x0][0x220] ;  /* 0x00008800ff047b82 */ /* 0x000e220000000a00 */
[C---:B------:R-:W-:Y:S01]  /*04b0*/  FADD R14, R10.reuse, R9 ;  /* 0x000000090a0e7221 */ /* 0x040fe20000000000 */
[----:B------:R-:W-:Y:S01]  /*04c0*/  FMUL R10, R10, R10 ;  /* 0x0000000a0a0a7220 */ /* 0x000fe20000400000 */
[----:B------:R-:W-:-:S03]  /*04d0*/  FADD R29, R29, R28 ;  /* 0x0000001c1d1d7221 */ /* 0x000fc60000000000 */
[----:B------:R-:W-:Y:S01]  /*04e0*/  FFMA R10, R9, R9, R10 ;  /* 0x00000009090a7223 */ /* 0x000fe2000000000a */
[----:B------:R-:W-:Y:S01]  /*04f0*/  FADD R29, R29, R30 ;  /* 0x0000001e1d1d7221 */ /* 0x000fe20000000000 */
[----:B------:R-:W-:Y:S01]  /*0500*/  FADD R14, R14, R7 ;  /* 0x000000070e0e7221 */ /* 0x000fe20000000000 */
[----:B------:R-:W-:Y:S02]  /*0510*/  FFMA R19, R26, R26, R19 ;  /* 0x0000001a1a137223 */ /* 0x000fe40000000013 */
[----:B------:R-:W-:Y:S01]  /*0520*/  FFMA R8, R29, 0.25, R8 ;  /* 0x3e8000001d087823 */ /* 0x000fe20000000008 */
[----:B------:R-:W-:Y:S01]  /*0530*/  FADD R15, R33, R6 ;  /* 0x00000006210f7221 */ /* 0x000fe20000000000 */
[----:B------:R-:W-:Y:S01]  /*0540*/  FADD R9, R14, R11 ;  /* 0x0000000b0e097221 */ /* 0x000fe20000000000 */
[----:B------:R-:W-:Y:S02]  /*0550*/  FFMA R14, R7, R7, R10 ;  /* 0x00000007070e7223 */ /* 0x000fe4000000000a */
[----:B------:R-:W-:Y:S01]  /*0560*/  FADD R10, R15, R12 ;  /* 0x0000000c0f0a7221 */ /* 0x000fe20000000000 */
[----:B------:R-:W-:Y:S01]  /*0570*/  FFMA R19, R28, R28, R19 ;  /* 0x0000001c1c137223 */ /* 0x000fe20000000013 */
[----:B------:R-:W-:Y:S01]  /*0580*/  FMUL R33, R33, R33 ;  /* 0x0000002121217220 */ /* 0x000fe20000400000 */
[----:B------:R-:W-:Y:S01]  /*0590*/  FFMA R8, R9, 0.25, R8 ;  /* 0x3e80000009087823 */ /* 0x000fe20000000008 */
[----:B------:R-:W-:Y:S01]  /*05a0*/  FADD R7, R10, R13 ;  /* 0x0000000d0a077221 */ /* 0x000fe20000000000 */
[----:B------:R-:W-:Y:S01]  /*05b0*/  FFMA R19, R30, R30, R19 ;  /* 0x0000001e1e137223 */ /* 0x000fe20000000013 */
[----:B------:R-:W-:-:S02]  /*05c0*/  FFMA R33, R6, R6, R33 ;  /* 0x0000000606217223 */ /* 0x000fc40000000021 */
[----:B------:R-:W-:Y:S01]  /*05d0*/  FFMA R7, R7, 0.25, R8 ;  /* 0x3e80000007077823 */ /* 0x000fe20000000008 */
[----:B------:R-:W-:Y:S01]  /*05e0*/  FFMA R16, R19, 0.25, R16 ;  /* 0x3e80000013107823 */ /* 0x000fe20000000010 */
[----:B------:R-:W-:Y:S01]  /*05f0*/  FFMA R11, R11, R11, R14 ;  /* 0x0000000b0b0b7223 */ /* 0x000fe2000000000e */
[----:B------:R-:W-:Y:S01]  /*0600*/  FFMA R12, R12, R12, R33 ;  /* 0x0000000c0c0c7223 */ /* 0x000fe20000000021 */
[----:B------:R-:W-:Y:S02]  /*0610*/  FMUL R7, R7, 0.25 ;  /* 0x3e80000007077820 */ /* 0x000fe40000400000 */
[----:B------:R-:W-:Y:S01]  /*0620*/  FFMA R11, R11, 0.25, R16 ;  /* 0x3e8000000b0b7823 */ /* 0x000fe20000000010 */
[----:B------:R-:W-:Y:S02]  /*0630*/  FFMA R12, R13, R13, R12 ;  /* 0x0000000d0d0c7223 */ /* 0x000fe4000000000c */
[----:B------:R1:W-:Y:S01]  /*0640*/  @P0 STG.E desc[UR4][R2.64], R7 ;  /* 0x0000000702000986 */ /* 0x0003e2000c101904 */
[----:B0-----:R-:W-:-:S04]  /*0650*/  IMAD.WIDE R4, R0, 0x4, R4 ;  /* 0x0000000400047825 */ /* 0x001fc800078e0204 */
[----:B------:R-:W-:Y:S01]  /*0660*/  FFMA R11, R12, 0.25, R11 ;  /* 0x3e8000000c0b7823 */ /* 0x000fe2000000000b */
[----:B------:R-:W-:Y:S06]  /*0670*/  @!P0 EXIT ;  /* 0x000000000000894d */ /* 0x000fec0003800000 */
[----:B------:R-:W-:-:S05]  /*0680*/  FMUL R11, R11, 0.25 ;  /* 0x3e8000000b0b7820 */ /* 0x000fca0000400000 */
[----:B------:R-:W-:Y:S01]  /*0690*/  STG.E desc[UR4][R4.64], R11 ;  /* 0x0000000b04007986 */ /* 0x000fe2000c101904 */
[----:B------:R-:W-:Y:S05]  /*06a0*/  EXIT ;  /* 0x000000000000794d */ /* 0x000fea0003800000 */
.L_x_0:
[----:B------:R-:W-:-:S00]  /*06b0*/  BRA `(.L_x_0) ;  /* 0xfffffffc00fc7947 */ /* 0x000fc0000383ffff */
[----:B------:R-:W-:-:S00]  /*06c0*/  NOP ;  /* 0x0000000000007918 */ /* 0x000fc00000000000 */
        /* <DEDUP_REMOVED lines=11> */
.L_x_1:


//--------------------- .nv.constant0.triton_poi_fused_mean_pow_0 --------------------------
	.section	.nv.constant0.triton_poi_fused_mean_pow_0,"a",@progbits
	.sectionflags	@""
	.align	4
.nv.constant0.triton_poi_fused_mean_pow_0:
	.zero		556
